//
// Generated by NVIDIA NVVM Compiler
//
// Compiler Build ID: CL-36424714
// Cuda compilation tools, release 13.0, V13.0.88
// Based on NVVM 20.0.0
//

.version 9.0
.target sm_100
.address_size 64

	// .globl	dotProduct

.visible .entry dotProduct(
	.param .u64 .ptr .align 1 dotProduct_param_0,
	.param .u64 .ptr .align 1 dotProduct_param_1,
	.param .u64 .ptr .align 1 dotProduct_param_2
)
{
	.reg .b32 	%r<2>;
	.reg .b32 	%f<5>;
	.reg .b64 	%rd<10>;

	ld.param.u64 	%rd1, [dotProduct_param_0];
	ld.param.u64 	%rd2, [dotProduct_param_1];
	ld.param.u64 	%rd3, [dotProduct_param_2];
	cvta.to.global.u64 	%rd4, %rd3;
	cvta.to.global.u64 	%rd5, %rd2;
	cvta.to.global.u64 	%rd6, %rd1;
	mov.u32 	%r1, %tid.x;
	mul.wide.u32 	%rd7, %r1, 4;
	add.s64 	%rd8, %rd6, %rd7;
	ld.global.f32 	%f1, [%rd8];
	add.s64 	%rd9, %rd5, %rd7;
	ld.global.f32 	%f2, [%rd9];
	mul.f32 	%f3, %f1, %f2;
	atom.global.add.f32 	%f4, [%rd4], %f3;
	ret;

}


// ===== COMPILED SASS (sm_100) =====

	.target	sm_100

	.elftype	@"ET_EXEC"


//--------------------- .note.nv.tkinfo           --------------------------
	.section	.note.nv.tkinfo,"",@"SHT_NOTE"
	.sectionflags	@"SHF_NOTE_NV_TKINFO"
	.tkinfo
        /*0018*/ 	.word	0x00000002
        /*0030*/ 	.string	""
        /*0030*/ 	.string	"ptxas"
        /*0030*/ 	.string	"Cuda compilation tools, release 13.0, V13.0.88"
        /*0030*/ 	.string	"Build cuda_13.0.r13.0/compiler.36424714_0"
        /*0030*/ 	.string	"-arch sm_100 -m 64 "



//--------------------- .note.nv.cuinfo           --------------------------
	.section	.note.nv.cuinfo,"",@"SHT_NOTE"
	.sectionflags	@"SHF_NOTE_NV_CUINFO"
        /*0018*/ 	.short	0x0002
        /*001a*/ 	.short	0x0064
        /*001c*/ 	.short	0x0082
	.zero		2


//--------------------- .nv.info                  --------------------------
	.section	.nv.info,"",@"SHT_CUDA_INFO"
	.align	4


	//----- nvinfo : EIATTR_REGCOUNT
	.align		4
        /*0000*/ 	.byte	0x04, 0x2f
        /*0002*/ 	.short	(.L_1 - .L_0)
	.align		4
.L_0:
        /*0004*/ 	.word	index@(dotProduct)
        /*0008*/ 	.word	0x0000000c


	//----- nvinfo : EIATTR_FRAME_SIZE
	.align		4
.L_1:
        /*000c*/ 	.byte	0x04, 0x11
        /*000e*/ 	.short	(.L_3 - .L_2)
	.align		4
.L_2:
        /*0010*/ 	.word	index@(dotProduct)
        /*0014*/ 	.word	0x00000000


	//----- nvinfo : EIATTR_MIN_STACK_SIZE
	.align		4
.L_3:
        /*0018*/ 	.byte	0x04, 0x12
        /*001a*/ 	.short	(.L_5 - .L_4)
	.align		4
.L_4:
        /*001c*/ 	.word	index@(dotProduct)
        /*0020*/ 	.word	0x00000000
.L_5:


//--------------------- .nv.compat                --------------------------
	.section	.nv.compat,"",@"SHT_CUDA_COMPAT_INFO"
	.align	4
        /*0000*/ 	.byte	0x02, 0x09, 0x00, 0x00, 0x02, 0x02, 0x01, 0x00, 0x02, 0x05, 0x05, 0x00, 0x03, 0x07, 0x01, 0x01
        /*0010*/ 	.byte	0x02, 0x03, 0x00, 0x00, 0x02, 0x06, 0x01, 0x00, 0x04, 0x0b, 0x08, 0x00, 0x09, 0x00, 0x00, 0x00
        /*0020*/ 	.byte	0x00, 0x00, 0x00, 0x00


//--------------------- .nv.info.dotProduct       --------------------------
	.section	.nv.info.dotProduct,"",@"SHT_CUDA_INFO"
	.sectionflags	@""
	.align	4


	//----- nvinfo : EIATTR_CUDA_API_VERSION
	.align		4
        /*0000*/ 	.byte	0x04, 0x37
        /*0002*/ 	.short	(.L_7 - .L_6)
.L_6:
        /*0004*/ 	.word	0x00000082


	//----- nvinfo : EIATTR_KPARAM_INFO
	.align		4
.L_7:
        /*0008*/ 	.byte	0x04, 0x17
        /*000a*/ 	.short	(.L_9 - .L_8)
.L_8:
        /*000c*/ 	.word	0x00000000
        /*0010*/ 	.short	0x0002
        /*0012*/ 	.short	0x0010
        /*0014*/ 	.byte	0x00, 0xf5, 0x21, 0x00


	//----- nvinfo : EIATTR_KPARAM_INFO
	.align		4
.L_9:
        /*0018*/ 	.byte	0x04, 0x17
        /*001a*/ 	.short	(.L_11 - .L_10)
.L_10:
        /*001c*/ 	.word	0x00000000
        /*0020*/ 	.short	0x0001
        /*0022*/ 	.short	0x0008
        /*0024*/ 	.byte	0x00, 0xf5, 0x21, 0x00


	//----- nvinfo : EIATTR_KPARAM_INFO
	.align		4
.L_11:
        /*0028*/ 	.byte	0x04, 0x17
        /*002a*/ 	.short	(.L_13 - .L_12)
.L_12:
        /*002c*/ 	.word	0x00000000
        /*0030*/ 	.short	0x0000
        /*0032*/ 	.short	0x0000
        /*0034*/ 	.byte	0x00, 0xf5, 0x21, 0x00


	//----- nvinfo : EIATTR_SPARSE_MMA_MASK
	.align		4
.L_13:
        /*0038*/ 	.byte	0x03, 0x50
        /*003a*/ 	.short	0x0000


	//----- nvinfo : EIATTR_MAXREG_COUNT
	.align		4
        /*003c*/ 	.byte	0x03, 0x1b
        /*003e*/ 	.short	0x00ff


	//----- nvinfo : EIATTR_MERCURY_ISA_VERSION
	.align		4
        /*0040*/ 	.byte	0x03, 0x5f
        /*0042*/ 	.short	0x0101


	//----- nvinfo : EIATTR_VRC_CTA_INIT_COUNT
	.align		4
        /*0044*/ 	.byte	0x02, 0x4a
	.zero		1
	.zero		1


	//----- nvinfo : EIATTR_EXIT_INSTR_OFFSETS
	.align		4
        /*0048*/ 	.byte	0x04, 0x1c
        /*004a*/ 	.short	(.L_15 - .L_14)


	//   ....[0]....
.L_14:
        /*004c*/ 	.word	0x000000c0


	//----- nvinfo : EIATTR_CBANK_PARAM_SIZE
	.align		4
.L_15:
        /*0050*/ 	.byte	0x03, 0x19
        /*0052*/ 	.short	0x0018


	//----- nvinfo : EIATTR_PARAM_CBANK
	.align		4
        /*0054*/ 	.byte	0x04, 0x0a
        /*0056*/ 	.short	(.L_17 - .L_16)
	.align		4
.L_16:
        /*0058*/ 	.word	index@(.nv.constant0.dotProduct)
        /*005c*/ 	.short	0x0380
        /*005e*/ 	.short	0x0018


	//----- nvinfo : EIATTR_SW_WAR
	.align		4
.L_17:
        /*0060*/ 	.byte	0x04, 0x36
        /*0062*/ 	.short	(.L_19 - .L_18)
.L_18:
        /*0064*/ 	.word	0x00000008
.L_19:


//--------------------- .nv.callgraph             --------------------------
	.section	.nv.callgraph,"",@"SHT_CUDA_CALLGRAPH"
	.align	4
	.sectionentsize	8
	.align		4
        /*0000*/ 	.word	0x00000000
	.align		4
        /*0004*/ 	.word	0xffffffff
	.align		4
        /*0008*/ 	.word	0x00000000
	.align		4
        /*000c*/ 	.word	0xfffffffe
	.align		4
        /*0010*/ 	.word	0x00000000
	.align		4
        /*0014*/ 	.word	0xfffffffd
	.align		4
        /*0018*/ 	.word	0x00000000
	.align		4
        /*001c*/ 	.word	0xfffffffc


//--------------------- .text.dotProduct          --------------------------
	.section	.text.dotProduct,"ax",@progbits
	.align	128
        .global         dotProduct
        .type           dotProduct,@function
        .size           dotProduct,(.L_x_1 - dotProduct)
        .other          dotProduct,@"STO_CUDA_ENTRY STV_DEFAULT"
dotProduct:
.text.dotProduct:
[----:B------:R-:W-:Y:S01]  /*0000*/  LDC R1, c[0x0][0x37c] ;  /* 0x0000df00ff017b82 */ /* 0x000fe20000000800 */
[----:B------:R-:W0:Y:S07]  /*0010*/  S2R R7, SR_TID.X ;  /* 0x0000000000077919 */ /* 0x000e2e0000002100 */
[----:B------:R-:W0:Y:S01]  /*0020*/  LDC.64 R2, c[0x0][0x380] ;  /* 0x0000e000ff027b82 */ /* 0x000e220000000a00 */
[----:B------:R-:W1:Y:S07]  /*0030*/  LDCU.64 UR4, c[0x0][0x358] ;  /* 0x00006b00ff0477ac */ /* 0x000e6e0008000a00 */
[----:B------:R-:W2:Y:S01]  /*0040*/  LDC.64 R4, c[0x0][0x388] ;  /* 0x0000e200ff047b82 */ /* 0x000ea20000000a00 */
[----:B0-----:R-:W-:-:S04]  /*0050*/  IMAD.WIDE.U32 R2, R7, 0x4, R2 ;  /* 0x0000000407027825 */ /* 0x001fc800078e0002 */
[----:B--2---:R-:W-:Y:S02]  /*0060*/  IMAD.WIDE.U32 R4, R7, 0x4, R4 ;  /* 0x0000000407047825 */ /* 0x004fe400078e0004 */
[----:B-1----:R-:W2:Y:S04]  /*0070*/  LDG.E R2, desc[UR4][R2.64] ;  /* 0x0000000402027981 */ /* 0x002ea8000c1e1900 */
[----:B------:R-:W2:Y:S01]  /*0080*/  LDG.E R5, desc[UR4][R4.64] ;  /* 0x0000000404057981 */ /* 0x000ea2000c1e1900 */
[----:B------:R-:W0:Y:S01]  /*0090*/  LDC.64 R6, c[0x0][0x390] ;  /* 0x0000e400ff067b82 */ /* 0x000e220000000a00 */
[----:B--2---:R-:W-:-:S05]  /*00a0*/  FMUL R9, R2, R5 ;  /* 0x0000000502097220 */ /* 0x004fca0000400000 */
[----:B0-----:R-:W-:Y:S01]  /*00b0*/  REDG.E.ADD.F32.FTZ.RN.STRONG.GPU desc[UR4][R6.64], R9 ;  /* 0x00000009060079a6 */ /* 0x001fe2000c12f304 */
[----:B------:R-:W-:Y:S05]  /*00c0*/  EXIT ;  /* 0x000000000000794d */ /* 0x000fea0003800000 */
.L_x_0:
[----:B------:R-:W-:-:S00]  /*00d0*/  BRA `(.L_x_0) ;  /* 0xfffffffc00fc7947 */ /* 0x000fc0000383ffff */
[----:B------:R-:W-:-:S00]  /*00e0*/  NOP ;  /* 0x0000000000007918 */ /* 0x000fc00000000000 */
        /* <DEDUP_REMOVED lines=9> */
.L_x_1:


//--------------------- .nv.shared.reserved.0     --------------------------
	.section	.nv.shared.reserved.0,"aw",@nobits
	.weak		__nv_reservedSMEM_offset_0_alias
	.size		__nv_reservedSMEM_offset_0_alias, 0, 64
	.other		__nv_reservedSMEM_offset_0_alias,@"STO_CUDA_RESERVED_SHARED STV_DEFAULT"
__nv_reservedSMEM_offset_0_alias:
	.zero		0
	.zero		64


//--------------------- .nv.constant0.dotProduct  --------------------------
	.section	.nv.constant0.dotProduct,"a",@progbits
	.sectionflags	@""
	.align	4
.nv.constant0.dotProduct:
	.zero		920


//--------------------- SYMBOLS --------------------------

	.type		.nv.reservedSmem.offset0,@object
	.size		.nv.reservedSmem.offset0,0x4
